	.headerflags	@"EF_CUDA_TEXMODE_UNIFIED EF_CUDA_64BIT_ADDRESS EF_CUDA_ACCELERATORS EF_CUDA_SM90 EF_CUDA_VIRTUAL_SM(EF_CUDA_SM90)"
	.elftype	@"ET_EXEC"


//--------------------- .nv.info                  --------------------------
	.section	.nv.info,"",@"SHT_CUDA_INFO"
	.align	4


	//----- nvinfo : EIATTR_REGCOUNT
	.align		4
        /*0000*/ 	.byte	0x04, 0x2f
        /*0002*/ 	.short	(.L_1 - .L_0)
	.align		4
.L_0:
        /*0004*/ 	.word	index@(triton_poi_fused_clone_0)
        /*0008*/ 	.word	0x0000000f


	//----- nvinfo : EIATTR_MIN_STACK_SIZE
	.align		4
.L_1:
        /*000c*/ 	.byte	0x04, 0x12
        /*000e*/ 	.short	(.L_3 - .L_2)
	.align		4
.L_2:
        /*0010*/ 	.word	index@(triton_poi_fused_clone_0)
        /*0014*/ 	.word	0x00000000


	//----- nvinfo : EIATTR_FRAME_SIZE
	.align		4
.L_3:
        /*0018*/ 	.byte	0x04, 0x11
        /*001a*/ 	.short	(.L_5 - .L_4)
	.align		4
.L_4:
        /*001c*/ 	.word	index@(triton_poi_fused_clone_0)
        /*0020*/ 	.word	0x00000000


	//----- nvinfo : EIATTR_MIN_STACK_SIZE
	.align		4
.L_5:
        /*0024*/ 	.byte	0x04, 0x12
        /*0026*/ 	.short	(.L_7 - .L_6)
	.align		4
.L_6:
        /*0028*/ 	.word	index@(triton_poi_fused_clone_0)
        /*002c*/ 	.word	0x00000000
.L_7:


//--------------------- .nv.info.triton_poi_fused_clone_0 --------------------------
	.section	.nv.info.triton_poi_fused_clone_0,"",@"SHT_CUDA_INFO"
	.sectionflags	@""
	.align	4


	//----- nvinfo : EIATTR_CUDA_API_VERSION
	.align		4
        /*0000*/ 	.byte	0x04, 0x37
        /*0002*/ 	.short	(.L_9 - .L_8)
.L_8:
        /*0004*/ 	.word	0x0000007c


	//----- nvinfo : EIATTR_KPARAM_INFO
	.align		4
.L_9:
        /*0008*/ 	.byte	0x04, 0x17
        /*000a*/ 	.short	(.L_11 - .L_10)
.L_10:
        /*000c*/ 	.word	0x00000000
        /*0010*/ 	.short	0x0002
        /*0012*/ 	.short	0x0010
        /*0014*/ 	.byte	0x00, 0xf0, 0x11, 0x00


	//----- nvinfo : EIATTR_KPARAM_INFO
	.align		4
.L_11:
        /*0018*/ 	.byte	0x04, 0x17
        /*001a*/ 	.short	(.L_13 - .L_12)
.L_12:
        /*001c*/ 	.word	0x00000000
        /*0020*/ 	.short	0x0001
        /*0022*/ 	.short	0x0008
        /*0024*/ 	.byte	0x00, 0xf4, 0x21, 0x00


	//----- nvinfo : EIATTR_KPARAM_INFO
	.align		4
.L_13:
        /*0028*/ 	.byte	0x04, 0x17
        /*002a*/ 	.short	(.L_15 - .L_14)
.L_14:
        /*002c*/ 	.word	0x00000000
        /*0030*/ 	.short	0x0000
        /*0032*/ 	.short	0x0000
        /*0034*/ 	.byte	0x00, 0xf4, 0x21, 0x00


	//----- nvinfo : EIATTR_SPARSE_MMA_MASK
	.align		4
.L_15:
        /*0038*/ 	.byte	0x03, 0x50
        /*003a*/ 	.short	0x0000


	//----- nvinfo : EIATTR_MAXREG_COUNT
	.align		4
        /*003c*/ 	.byte	0x03, 0x1b
        /*003e*/ 	.short	0x00ff


	//----- nvinfo : EIATTR_EXIT_INSTR_OFFSETS
	.align		4
        /*0040*/ 	.byte	0x04, 0x1c
        /*0042*/ 	.short	(.L_17 - .L_16)


	//   ....[0]....
.L_16:
        /*0044*/ 	.word	0x00000220


	//   ....[1]....
        /*0048*/ 	.word	0x00000240


	//----- nvinfo : EIATTR_REQNTID
	.align		4
.L_17:
        /*004c*/ 	.byte	0x04, 0x10
        /*004e*/ 	.short	(.L_19 - .L_18)
.L_18:
        /*0050*/ 	.word	0x00000080
        /*0054*/ 	.word	0x00000001
        /*0058*/ 	.word	0x00000001


	//----- nvinfo : EIATTR_CRS_STACK_SIZE
	.align		4
.L_19:
        /*005c*/ 	.byte	0x04, 0x1e
        /*005e*/ 	.short	(.L_21 - .L_20)
.L_20:
        /*0060*/ 	.word	0x00000000


	//----- nvinfo : EIATTR_CBANK_PARAM_SIZE
	.align		4
.L_21:
        /*0064*/ 	.byte	0x03, 0x19
        /*0066*/ 	.short	0x0014


	//----- nvinfo : EIATTR_PARAM_CBANK
	.align		4
        /*0068*/ 	.byte	0x04, 0x0a
        /*006a*/ 	.short	(.L_23 - .L_22)
	.align		4
.L_22:
        /*006c*/ 	.word	index@(.nv.constant0.triton_poi_fused_clone_0)
        /*0070*/ 	.short	0x0210
        /*0072*/ 	.short	0x0014


	//----- nvinfo : EIATTR_SW_WAR
	.align		4
.L_23:
        /*0074*/ 	.byte	0x04, 0x36
        /*0076*/ 	.short	(.L_25 - .L_24)
.L_24:
        /*0078*/ 	.word	0x00000008
.L_25:


//--------------------- .nv.callgraph             --------------------------
	.section	.nv.callgraph,"",@"SHT_CUDA_CALLGRAPH"
	.align	4
	.sectionentsize	8
	.align		4
        /*0000*/ 	.word	0x00000000
	.align		4
        /*0004*/ 	.word	0xffffffff
	.align		4
        /*0008*/ 	.word	0x00000000
	.align		4
        /*000c*/ 	.word	0xfffffffe
	.align		4
        /*0010*/ 	.word	0x00000000
	.align		4
        /*0014*/ 	.word	0xfffffffd
	.align		4
        /*0018*/ 	.word	0x00000000
	.align		4
        /*001c*/ 	.word	0xfffffffc


//--------------------- .text.triton_poi_fused_clone_0 --------------------------
	.section	.text.triton_poi_fused_clone_0,"ax",@progbits
	.align	128
        .global         triton_poi_fused_clone_0
        .type           triton_poi_fused_clone_0,@function
        .size           triton_poi_fused_clone_0,(.L_x_3 - triton_poi_fused_clone_0)
        .other          triton_poi_fused_clone_0,@"STO_CUDA_ENTRY STV_DEFAULT"
triton_poi_fused_clone_0:
.text.triton_poi_fused_clone_0:
[----:B------:R-:W0:Y:S02]  /*0000*/  LDC R1, c[0x0][0x28] ;  /* 0x00000a00ff017b82 */ /* 0x000e240000000800 */
[----:B------:R-:W1:Y:S01]  /*0010*/  S2R R0, SR_TID.X ;  /* 0x0000000000007919 */ /* 0x000e620000002100 */
[----:B------:R-:W2:Y:S01]  /*0020*/  LDC.64 R4, c[0x0][0x218] ;  /* 0x00008600ff047b82 */ /* 0x000ea20000000a00 */
[----:B------:R-:W-:Y:S01]  /*0030*/  ULDC.64 UR4, c[0x0][0x208] ;  /* 0x0000820000047ab9 */ /* 0x000fe20000000a00 */
[----:B------:R-:W-:Y:S01]  /*0040*/  BSSY B0, `(.L_x_0) ;  /* 0x000001d000007945 */ /* 0x000fe20003800000 */
[----:B------:R-:W3:Y:S01]  /*0050*/  S2R R7, SR_CTAID.X ;  /* 0x0000000000077919 */ /* 0x000ee20000002500 */
[----:B-1----:R-:W-:Y:S02]  /*0060*/  LOP3.LUT R0, R0, 0x7f, RZ, 0xc0, !PT ;  /* 0x0000007f00007812 */ /* 0x002fe400078ec0ff */
[----:B---3--:R-:W-:-:S03]  /*0070*/  SHF.R.S32.HI R2, RZ, 0x18, R7 ;  /* 0x00000018ff027819 */ /* 0x008fc60000011407 */
[----:B------:R-:W-:Y:S01]  /*0080*/  IMAD R7, R7, 0x80, R0 ;  /* 0x0000008007077824 */ /* 0x000fe200078e0200 */
[----:B------:R-:W-:-:S03]  /*0090*/  SGXT R0, R2, 0x1 ;  /* 0x000000010200781a */ /* 0x000fc60000000200 */
[C---:B--2---:R-:W-:Y:S01]  /*00a0*/  IMAD.WIDE R4, R7.reuse, 0x4, R4 ;  /* 0x0000000407047825 */ /* 0x044fe200078e0204 */
[----:B------:R-:W-:Y:S02]  /*00b0*/  ISETP.GE.AND P0, PT, R7, 0x100, PT ;  /* 0x000001000700780c */ /* 0x000fe40003f06270 */
[CC--:B------:R-:W-:Y:S02]  /*00c0*/  LEA.HI R2, R0.reuse, R7.reuse, RZ, 0x4 ;  /* 0x0000000700027211 */ /* 0x0c0fe400078f20ff */
[CC--:B------:R-:W-:Y:S02]  /*00d0*/  LEA.HI R6, R0.reuse, R7.reuse, RZ, 0x2 ;  /* 0x0000000700067211 */ /* 0x0c0fe400078f10ff */
[----:B------:R-:W-:Y:S02]  /*00e0*/  SHF.R.S32.HI R8, RZ, 0x4, R2 ;  /* 0x00000004ff087819 */ /* 0x000fe40000011402 */
[----:B------:R-:W1:Y:S01]  /*00f0*/  LDC.64 R2, c[0x0][0x210] ;  /* 0x00008400ff027b82 */ /* 0x000e620000000a00 */
[----:B------:R-:W-:-:S02]  /*0100*/  LEA.HI R0, R0, R7, RZ, 0x6 ;  /* 0x0000000700007211 */ /* 0x000fc400078f30ff */
[----:B------:R-:W-:Y:S02]  /*0110*/  SHF.R.S32.HI R9, RZ, 0x2, R6 ;  /* 0x00000002ff097819 */ /* 0x000fe40000011406 */
[----:B------:R-:W-:Y:S02]  /*0120*/  LEA.HI R10, R8, R8, RZ, 0x2 ;  /* 0x00000008080a7211 */ /* 0x000fe400078f10ff */
[----:B------:R-:W-:Y:S02]  /*0130*/  LOP3.LUT R12, R0, 0xffffffc0, RZ, 0xc0, !PT ;  /* 0xffffffc0000c7812 */ /* 0x000fe400078ec0ff */
[----:B------:R-:W-:Y:S02]  /*0140*/  LOP3.LUT R6, R6, 0xfffffffc, RZ, 0xc0, !PT ;  /* 0xfffffffc06067812 */ /* 0x000fe400078ec0ff */
[----:B------:R-:W-:Y:S02]  /*0150*/  LEA.HI R0, R9, R9, RZ, 0x2 ;  /* 0x0000000909007211 */ /* 0x000fe400078f10ff */
[----:B------:R-:W-:-:S02]  /*0160*/  LOP3.LUT R11, R10, 0x3ffffffc, RZ, 0xc0, !PT ;  /* 0x3ffffffc0a0b7812 */ /* 0x000fc400078ec0ff */
[----:B------:R-:W-:Y:S01]  /*0170*/  IADD3 R6, R12, R7, -R6 ;  /* 0x000000070c067210 */ /* 0x000fe20007ffe806 */
[----:B------:R-:W-:Y:S01]  /*0180*/  IMAD.MOV.U32 R7, RZ, RZ, RZ ;  /* 0x000000ffff077224 */ /* 0x000fe200078e00ff */
[----:B------:R-:W-:Y:S01]  /*0190*/  LOP3.LUT R0, R0, 0xffffffc, RZ, 0xc0, !PT ;  /* 0x0ffffffc00007812 */ /* 0x000fe200078ec0ff */
[----:B------:R-:W-:-:S04]  /*01a0*/  IMAD.IADD R11, R8, 0x1, -R11 ;  /* 0x00000001080b7824 */ /* 0x000fc800078e0a0b */
[----:B------:R-:W-:Y:S02]  /*01b0*/  IMAD.IADD R0, R9, 0x1, -R0 ;  /* 0x0000000109007824 */ /* 0x000fe400078e0a00 */
[----:B------:R-:W-:-:S04]  /*01c0*/  IMAD R11, R11, 0x4, R6 ;  /* 0x000000040b0b7824 */ /* 0x000fc800078e0206 */
[----:B------:R-:W-:-:S04]  /*01d0*/  IMAD R11, R0, 0x10, R11 ;  /* 0x00000010000b7824 */ /* 0x000fc800078e020b */
[----:B-1----:R-:W-:Y:S01]  /*01e0*/  IMAD.WIDE R2, R11, 0x4, R2 ;  /* 0x000000040b027825 */ /* 0x002fe200078e0202 */
[----:B------:R-:W-:Y:S06]  /*01f0*/  @P0 BRA `(.L_x_1) ;  /* 0x0000000000040947 */ /* 0x000fec0003800000 */
[----:B------:R1:W5:Y:S02]  /*0200*/  LDG.E R7, desc[UR4][R2.64] ;  /* 0x0000000402077981 */ /* 0x000364000c1e1900 */
.L_x_1:
[----:B------:R-:W-:Y:S05]  /*0210*/  BSYNC B0 ;  /* 0x0000000000007941 */ /* 0x000fea0003800000 */
.L_x_0:
[----:B------:R-:W-:Y:S05]  /*0220*/  @P0 EXIT ;  /* 0x000000000000094d */ /* 0x000fea0003800000 */
[----:B-----5:R-:W-:Y:S01]  /*0230*/  STG.E desc[UR4][R4.64], R7 ;  /* 0x0000000704007986 */ /* 0x020fe2000c101904 */
[----:B------:R-:W-:Y:S05]  /*0240*/  EXIT ;  /* 0x000000000000794d */ /* 0x000fea0003800000 */
.L_x_2:
[----:B------:R-:W-:-:S00]  /*0250*/  BRA `(.L_x_2) ;  /* 0xfffffffc00fc7947 */ /* 0x000fc0000383ffff */
[----:B------:R-:W-:-:S00]  /*0260*/  NOP ;  /* 0x0000000000007918 */ /* 0x000fc00000000000 */
        /* <DEDUP_REMOVED lines=9> */
.L_x_3:


//--------------------- .nv.constant0.triton_poi_fused_clone_0 --------------------------
	.section	.nv.constant0.triton_poi_fused_clone_0,"a",@progbits
	.sectionflags	@""
	.align	4
.nv.constant0.triton_poi_fused_clone_0:
	.zero		548
